	.headerflags	@"EF_CUDA_TEXMODE_UNIFIED EF_CUDA_64BIT_ADDRESS EF_CUDA_ACCELERATORS EF_CUDA_SM90 EF_CUDA_VIRTUAL_SM(EF_CUDA_SM90)"
	.elftype	@"ET_EXEC"


//--------------------- .nv.info                  --------------------------
	.section	.nv.info,"",@"SHT_CUDA_INFO"
	.align	4


	//----- nvinfo : EIATTR_REGCOUNT
	.align		4
        /*0000*/ 	.byte	0x04, 0x2f
        /*0002*/ 	.short	(.L_1 - .L_0)
	.align		4
.L_0:
        /*0004*/ 	.word	index@(triton_poi_fused_convolution_relu_5)
        /*0008*/ 	.word	0x0000000c


	//----- nvinfo : EIATTR_MIN_STACK_SIZE
	.align		4
.L_1:
        /*000c*/ 	.byte	0x04, 0x12
        /*000e*/ 	.short	(.L_3 - .L_2)
	.align		4
.L_2:
        /*0010*/ 	.word	index@(triton_poi_fused_convolution_relu_5)
        /*0014*/ 	.word	0x00000000


	//----- nvinfo : EIATTR_FRAME_SIZE
	.align		4
.L_3:
        /*0018*/ 	.byte	0x04, 0x11
        /*001a*/ 	.short	(.L_5 - .L_4)
	.align		4
.L_4:
        /*001c*/ 	.word	index@(triton_poi_fused_convolution_relu_5)
        /*0020*/ 	.word	0x00000000


	//----- nvinfo : EIATTR_MIN_STACK_SIZE
	.align		4
.L_5:
        /*0024*/ 	.byte	0x04, 0x12
        /*0026*/ 	.short	(.L_7 - .L_6)
	.align		4
.L_6:
        /*0028*/ 	.word	index@(triton_poi_fused_convolution_relu_5)
        /*002c*/ 	.word	0x00000000
.L_7:


//--------------------- .nv.info.triton_poi_fused_convolution_relu_5 --------------------------
	.section	.nv.info.triton_poi_fused_convolution_relu_5,"",@"SHT_CUDA_INFO"
	.sectionflags	@""
	.align	4


	//----- nvinfo : EIATTR_CUDA_API_VERSION
	.align		4
        /*0000*/ 	.byte	0x04, 0x37
        /*0002*/ 	.short	(.L_9 - .L_8)
.L_8:
        /*0004*/ 	.word	0x0000007c


	//----- nvinfo : EIATTR_KPARAM_INFO
	.align		4
.L_9:
        /*0008*/ 	.byte	0x04, 0x17
        /*000a*/ 	.short	(.L_11 - .L_10)
.L_10:
        /*000c*/ 	.word	0x00000000
        /*0010*/ 	.short	0x0002
        /*0012*/ 	.short	0x0010
        /*0014*/ 	.byte	0x00, 0xf0, 0x11, 0x00


	//----- nvinfo : EIATTR_KPARAM_INFO
	.align		4
.L_11:
        /*0018*/ 	.byte	0x04, 0x17
        /*001a*/ 	.short	(.L_13 - .L_12)
.L_12:
        /*001c*/ 	.word	0x00000000
        /*0020*/ 	.short	0x0001
        /*0022*/ 	.short	0x0008
        /*0024*/ 	.byte	0x00, 0xf4, 0x21, 0x00


	//----- nvinfo : EIATTR_KPARAM_INFO
	.align		4
.L_13:
        /*0028*/ 	.byte	0x04, 0x17
        /*002a*/ 	.short	(.L_15 - .L_14)
.L_14:
        /*002c*/ 	.word	0x00000000
        /*0030*/ 	.short	0x0000
        /*0032*/ 	.short	0x0000
        /*0034*/ 	.byte	0x00, 0xf4, 0x21, 0x00


	//----- nvinfo : EIATTR_SPARSE_MMA_MASK
	.align		4
.L_15:
        /*0038*/ 	.byte	0x03, 0x50
        /*003a*/ 	.short	0x0000


	//----- nvinfo : EIATTR_MAXREG_COUNT
	.align		4
        /*003c*/ 	.byte	0x03, 0x1b
        /*003e*/ 	.short	0x00ff


	//----- nvinfo : EIATTR_EXIT_INSTR_OFFSETS
	.align		4
        /*0040*/ 	.byte	0x04, 0x1c
        /*0042*/ 	.short	(.L_17 - .L_16)


	//   ....[0]....
.L_16:
        /*0044*/ 	.word	0x000001b0


	//   ....[1]....
        /*0048*/ 	.word	0x000001d0


	//----- nvinfo : EIATTR_REQNTID
	.align		4
.L_17:
        /*004c*/ 	.byte	0x04, 0x10
        /*004e*/ 	.short	(.L_19 - .L_18)
.L_18:
        /*0050*/ 	.word	0x00000080
        /*0054*/ 	.word	0x00000001
        /*0058*/ 	.word	0x00000001


	//----- nvinfo : EIATTR_CBANK_PARAM_SIZE
	.align		4
.L_19:
        /*005c*/ 	.byte	0x03, 0x19
        /*005e*/ 	.short	0x0014


	//----- nvinfo : EIATTR_PARAM_CBANK
	.align		4
        /*0060*/ 	.byte	0x04, 0x0a
        /*0062*/ 	.short	(.L_21 - .L_20)
	.align		4
.L_20:
        /*0064*/ 	.word	index@(.nv.constant0.triton_poi_fused_convolution_relu_5)
        /*0068*/ 	.short	0x0210
        /*006a*/ 	.short	0x0014


	//----- nvinfo : EIATTR_SW_WAR
	.align		4
.L_21:
        /*006c*/ 	.byte	0x04, 0x36
        /*006e*/ 	.short	(.L_23 - .L_22)
.L_22:
        /*0070*/ 	.word	0x00000008
.L_23:


//--------------------- .nv.callgraph             --------------------------
	.section	.nv.callgraph,"",@"SHT_CUDA_CALLGRAPH"
	.align	4
	.sectionentsize	8
	.align		4
        /*0000*/ 	.word	0x00000000
	.align		4
        /*0004*/ 	.word	0xffffffff
	.align		4
        /*0008*/ 	.word	0x00000000
	.align		4
        /*000c*/ 	.word	0xfffffffe
	.align		4
        /*0010*/ 	.word	0x00000000
	.align		4
        /*0014*/ 	.word	0xfffffffd
	.align		4
        /*0018*/ 	.word	0x00000000
	.align		4
        /*001c*/ 	.word	0xfffffffc


//--------------------- .text.triton_poi_fused_convolution_relu_5 --------------------------
	.section	.text.triton_poi_fused_convolution_relu_5,"ax",@progbits
	.align	128
        .global         triton_poi_fused_convolution_relu_5
        .type           triton_poi_fused_convolution_relu_5,@function
        .size           triton_poi_fused_convolution_relu_5,(.L_x_1 - triton_poi_fused_convolution_relu_5)
        .other          triton_poi_fused_convolution_relu_5,@"STO_CUDA_ENTRY STV_DEFAULT"
triton_poi_fused_convolution_relu_5:
.text.triton_poi_fused_convolution_relu_5:
[----:B------:R-:W0:Y:S02]  /*0000*/  LDC R1, c[0x0][0x28] ;  /* 0x00000a00ff017b82 */ /* 0x000e240000000800 */
[----:B------:R-:W1:Y:S01]  /*0010*/  S2R R0, SR_TID.X ;  /* 0x0000000000007919 */ /* 0x000e620000002100 */
[----:B------:R-:W2:Y:S01]  /*0020*/  LDC.64 R2, c[0x0][0x210] ;  /* 0x00008400ff027b82 */ /* 0x000ea20000000a00 */
[----:B------:R-:W-:Y:S01]  /*0030*/  ULDC.64 UR4, c[0x0][0x208] ;  /* 0x0000820000047ab9 */ /* 0x000fe20000000a00 */
[----:B------:R-:W3:Y:S06]  /*0040*/  S2R R7, SR_CTAID.X ;  /* 0x0000000000077919 */ /* 0x000eec0000002500 */
[----:B------:R-:W4:Y:S01]  /*0050*/  LDC.64 R4, c[0x0][0x218] ;  /* 0x00008600ff047b82 */ /* 0x000f220000000a00 */
[----:B-1----:R-:W-:Y:S01]  /*0060*/  IMAD.SHL.U32 R0, R0, 0x2, RZ ;  /* 0x0000000200007824 */ /* 0x002fe200078e00ff */
[----:B---3--:R-:W-:-:S04]  /*0070*/  SHF.R.S32.HI R6, RZ, 0x17, R7 ;  /* 0x00000017ff067819 */ /* 0x008fc80000011407 */
[----:B------:R-:W-:-:S05]  /*0080*/  LOP3.LUT R0, R0, 0xfe, RZ, 0xc0, !PT ;  /* 0x000000fe00007812 */ /* 0x000fca00078ec0ff */
[----:B------:R-:W-:Y:S01]  /*0090*/  IMAD R7, R7, 0x100, R0 ;  /* 0x0000010007077824 */ /* 0x000fe200078e0200 */
[----:B------:R-:W-:-:S03]  /*00a0*/  SGXT R0, R6, 0x1 ;  /* 0x000000010600781a */ /* 0x000fc60000000200 */
[C---:B--2---:R-:W-:Y:S01]  /*00b0*/  IMAD.WIDE R2, R7.reuse, 0x4, R2 ;  /* 0x0000000407027825 */ /* 0x044fe200078e0202 */
[----:B------:R-:W-:Y:S02]  /*00c0*/  LEA.HI R0, R0, R7, RZ, 0x4 ;  /* 0x0000000700007211 */ /* 0x000fe400078f20ff */
[----:B------:R-:W-:Y:S02]  /*00d0*/  ISETP.GE.AND P2, PT, R7, 0x400, PT ;  /* 0x000004000700780c */ /* 0x000fe40003f46270 */
[----:B------:R-:W-:-:S05]  /*00e0*/  LOP3.LUT R0, R0, 0xfffffff0, RZ, 0xc0, !PT ;  /* 0xfffffff000007812 */ /* 0x000fca00078ec0ff */
[----:B------:R-:W-:Y:S01]  /*00f0*/  IMAD.IADD R9, R7, 0x1, -R0 ;  /* 0x0000000107097824 */ /* 0x000fe200078e0a00 */
[----:B------:R-:W-:-:S03]  /*0100*/  CS2R R6, SRZ ;  /* 0x0000000000067805 */ /* 0x000fc6000001ff00 */
[----:B----4-:R-:W-:Y:S01]  /*0110*/  IMAD.WIDE R4, R9, 0x4, R4 ;  /* 0x0000000409047825 */ /* 0x010fe200078e0204 */
[----:B------:R-:W-:Y:S02]  /*0120*/  CS2R R8, SRZ ;  /* 0x0000000000087805 */ /* 0x000fe4000001ff00 */
[----:B------:R-:W2:Y:S04]  /*0130*/  @!P2 LDG.E.64 R6, desc[UR4][R2.64] ;  /* 0x000000040206a981 */ /* 0x000ea8000c1e1b00 */
[----:B------:R-:W2:Y:S02]  /*0140*/  @!P2 LDG.E.EL.64 R8, desc[UR4][R4.64] ;  /* 0x000000040408a981 */ /* 0x000ea4000c2e1b00 */
[----:B--2---:R-:W-:Y:S01]  /*0150*/  FSETP.GEU.AND P0, PT, R6, -R8, PT ;  /* 0x800000080600720b */ /* 0x004fe20003f0e000 */
[----:B------:R-:W-:Y:S01]  /*0160*/  FADD R6, R8, R6 ;  /* 0x0000000608067221 */ /* 0x000fe20000000000 */
[----:B------:R-:W-:Y:S01]  /*0170*/  FADD R0, R9, R7 ;  /* 0x0000000709007221 */ /* 0x000fe20000000000 */
[----:B------:R-:W-:-:S03]  /*0180*/  FSETP.GEU.AND P1, PT, R7, -R9, PT ;  /* 0x800000090700720b */ /* 0x000fc60003f2e000 */
[----:B------:R-:W-:Y:S02]  /*0190*/  FSEL R6, R6, RZ, P0 ;  /* 0x000000ff06067208 */ /* 0x000fe40000000000 */
[----:B------:R-:W-:Y:S01]  /*01a0*/  FSEL R7, R0, RZ, P1 ;  /* 0x000000ff00077208 */ /* 0x000fe20000800000 */
[----:B------:R-:W-:Y:S07]  /*01b0*/  @P2 EXIT ;  /* 0x000000000000294d */ /* 0x000fee0003800000 */
[----:B------:R-:W-:Y:S01]  /*01c0*/  STG.E.64 desc[UR4][R2.64], R6 ;  /* 0x0000000602007986 */ /* 0x000fe2000c101b04 */
[----:B------:R-:W-:Y:S05]  /*01d0*/  EXIT ;  /* 0x000000000000794d */ /* 0x000fea0003800000 */
.L_x_0:
[----:B------:R-:W-:-:S00]  /*01e0*/  BRA `(.L_x_0) ;  /* 0xfffffffc00fc7947 */ /* 0x000fc0000383ffff */
[----:B------:R-:W-:-:S00]  /*01f0*/  NOP ;  /* 0x0000000000007918 */ /* 0x000fc00000000000 */
        /* <DEDUP_REMOVED lines=8> */
.L_x_1:


//--------------------- .nv.constant0.triton_poi_fused_convolution_relu_5 --------------------------
	.section	.nv.constant0.triton_poi_fused_convolution_relu_5,"a",@progbits
	.sectionflags	@""
	.align	4
.nv.constant0.triton_poi_fused_convolution_relu_5:
	.zero		548
